//
// Generated by NVIDIA NVVM Compiler
//
// Compiler Build ID: CL-36424714
// Cuda compilation tools, release 13.0, V13.0.88
// Based on NVVM 20.0.0
//

.version 9.0
.target sm_100
.address_size 64

	// .globl	_Z7dkernelPiS_Pfi
.func  (.param .b64 func_retval0) __internal_accurate_pow
(
	.param .b64 __internal_accurate_pow_param_0
)
;

.visible .entry _Z7dkernelPiS_Pfi(
	.param .u64 .ptr .align 1 _Z7dkernelPiS_Pfi_param_0,
	.param .u64 .ptr .align 1 _Z7dkernelPiS_Pfi_param_1,
	.param .u64 .ptr .align 1 _Z7dkernelPiS_Pfi_param_2,
	.param .u32 _Z7dkernelPiS_Pfi_param_3
)
{
	.reg .pred 	%p<14>;
	.reg .b32 	%r<30>;
	.reg .b32 	%f<3>;
	.reg .b64 	%rd<15>;
	.reg .b64 	%fd<25>;

	ld.param.u64 	%rd1, [_Z7dkernelPiS_Pfi_param_0];
	ld.param.u64 	%rd2, [_Z7dkernelPiS_Pfi_param_1];
	ld.param.u64 	%rd3, [_Z7dkernelPiS_Pfi_param_2];
	ld.param.u32 	%r10, [_Z7dkernelPiS_Pfi_param_3];
	mov.u32 	%r11, %ctaid.x;
	mov.u32 	%r12, %ntid.x;
	mov.u32 	%r13, %tid.x;
	mad.lo.s32 	%r1, %r11, %r12, %r13;
	mul.lo.s32 	%r14, %r10, %r10;
	setp.ge.s32 	%p1, %r1, %r14;
	@%p1 bra 	$L__BB0_6;
	cvta.to.global.u64 	%rd4, %rd1;
	cvta.to.global.u64 	%rd5, %rd2;
	div.s32 	%r15, %r1, %r10;
	mul.wide.s32 	%rd6, %r15, 4;
	add.s64 	%rd7, %rd4, %rd6;
	ld.global.u32 	%r16, [%rd7];
	add.s64 	%rd8, %rd5, %rd6;
	ld.global.u32 	%r2, [%rd8];
	mul.lo.s32 	%r17, %r15, %r10;
	sub.s32 	%r18, %r1, %r17;
	mul.wide.s32 	%rd9, %r18, 4;
	add.s64 	%rd10, %rd4, %rd9;
	ld.global.u32 	%r19, [%rd10];
	add.s64 	%rd11, %rd5, %rd9;
	ld.global.u32 	%r3, [%rd11];
	sub.s32 	%r4, %r16, %r19;
	cvt.rn.f64.s32 	%fd8, %r4;
	{
	.reg .b32 %temp; 
	mov.b64 	{%temp, %r5}, %fd8;
	}
	mov.f64 	%fd9, 0d4000000000000000;
	{
	.reg .b32 %temp; 
	mov.b64 	{%temp, %r20}, %fd9;
	}
	and.b32  	%r7, %r20, 2146435072;
	setp.eq.s32 	%p2, %r7, 1062207488;
	abs.f64 	%fd10, %fd8;
	{ // callseq 0, 0
	.param .b64 param0;
	st.param.f64 	[param0], %fd10;
	.param .b64 retval0;
	call.uni (retval0), 
	__internal_accurate_pow, 
	(
	param0
	);
	ld.param.f64 	%fd11, [retval0];
	} // callseq 0
	setp.lt.s32 	%p3, %r5, 0;
	neg.f64 	%fd13, %fd11;
	selp.f64 	%fd14, %fd13, %fd11, %p2;
	selp.f64 	%fd23, %fd14, %fd11, %p3;
	setp.ne.s32 	%p4, %r4, 0;
	@%p4 bra 	$L__BB0_3;
	setp.eq.s32 	%p5, %r7, 1062207488;
	selp.b32 	%r21, %r5, 0, %p5;
	setp.lt.s32 	%p6, %r20, 0;
	or.b32  	%r22, %r21, 2146435072;
	selp.b32 	%r23, %r22, %r21, %p6;
	mov.b32 	%r24, 0;
	mov.b64 	%fd23, {%r24, %r23};
$L__BB0_3:
	setp.eq.s32 	%p7, %r7, 1062207488;
	setp.eq.s32 	%p8, %r4, 1;
	selp.f64 	%fd4, 0d3FF0000000000000, %fd23, %p8;
	sub.s32 	%r8, %r2, %r3;
	cvt.rn.f64.s32 	%fd15, %r8;
	{
	.reg .b32 %temp; 
	mov.b64 	{%temp, %r9}, %fd15;
	}
	abs.f64 	%fd16, %fd15;
	{ // callseq 1, 0
	.param .b64 param0;
	st.param.f64 	[param0], %fd16;
	.param .b64 retval0;
	call.uni (retval0), 
	__internal_accurate_pow, 
	(
	param0
	);
	ld.param.f64 	%fd17, [retval0];
	} // callseq 1
	setp.lt.s32 	%p9, %r9, 0;
	neg.f64 	%fd19, %fd17;
	selp.f64 	%fd20, %fd19, %fd17, %p7;
	selp.f64 	%fd24, %fd20, %fd17, %p9;
	setp.ne.s32 	%p10, %r8, 0;
	@%p10 bra 	$L__BB0_5;
	setp.eq.s32 	%p11, %r7, 1062207488;
	selp.b32 	%r26, %r9, 0, %p11;
	setp.lt.s32 	%p12, %r20, 0;
	or.b32  	%r27, %r26, 2146435072;
	selp.b32 	%r28, %r27, %r26, %p12;
	mov.b32 	%r29, 0;
	mov.b64 	%fd24, {%r29, %r28};
$L__BB0_5:
	setp.eq.s32 	%p13, %r8, 1;
	selp.f64 	%fd21, 0d3FF0000000000000, %fd24, %p13;
	add.f64 	%fd22, %fd4, %fd21;
	cvt.rn.f32.f64 	%f1, %fd22;
	sqrt.rn.f32 	%f2, %f1;
	cvta.to.global.u64 	%rd12, %rd3;
	mul.wide.s32 	%rd13, %r1, 4;
	add.s64 	%rd14, %rd12, %rd13;
	st.global.f32 	[%rd14], %f2;
$L__BB0_6:
	ret;

}
.func  (.param .b64 func_retval0) __internal_accurate_pow(
	.param .b64 __internal_accurate_pow_param_0
)
{
	.reg .pred 	%p<8>;
	.reg .b32 	%r<49>;
	.reg .b32 	%f<3>;
	.reg .b64 	%fd<109>;

	ld.param.f64 	%fd10, [__internal_accurate_pow_param_0];
	{
	.reg .b32 %temp; 
	mov.b64 	{%temp, %r46}, %fd10;
	}
	{
	.reg .b32 %temp; 
	mov.b64 	{%r45, %temp}, %fd10;
	}
	shr.u32 	%r47, %r46, 20;
	setp.gt.u32 	%p1, %r46, 1048575;
	@%p1 bra 	$L__BB1_2;
	mul.f64 	%fd11, %fd10, 0d4350000000000000;
	{
	.reg .b32 %temp; 
	mov.b64 	{%temp, %r46}, %fd11;
	}
	{
	.reg .b32 %temp; 
	mov.b64 	{%r45, %temp}, %fd11;
	}
	shr.u32 	%r16, %r46, 20;
	add.s32 	%r47, %r16, -54;
$L__BB1_2:
	add.s32 	%r48, %r47, -1023;
	and.b32  	%r17, %r46, -2146435073;
	or.b32  	%r18, %r17, 1072693248;
	mov.b64 	%fd107, {%r45, %r18};
	setp.lt.u32 	%p2, %r18, 1073127583;
	@%p2 bra 	$L__BB1_4;
	{
	.reg .b32 %temp; 
	mov.b64 	{%r19, %temp}, %fd107;
	}
	{
	.reg .b32 %temp; 
	mov.b64 	{%temp, %r20}, %fd107;
	}
	add.s32 	%r21, %r20, -1048576;
	mov.b64 	%fd107, {%r19, %r21};
	add.s32 	%r48, %r47, -1022;
$L__BB1_4:
	add.f64 	%fd12, %fd107, 0dBFF0000000000000;
	add.f64 	%fd13, %fd107, 0d3FF0000000000000;
	rcp.approx.ftz.f64 	%fd14, %fd13;
	neg.f64 	%fd15, %fd13;
	fma.rn.f64 	%fd16, %fd15, %fd14, 0d3FF0000000000000;
	fma.rn.f64 	%fd17, %fd16, %fd16, %fd16;
	fma.rn.f64 	%fd18, %fd17, %fd14, %fd14;
	mul.f64 	%fd19, %fd12, %fd18;
	fma.rn.f64 	%fd20, %fd12, %fd18, %fd19;
	mul.f64 	%fd21, %fd20, %fd20;
	fma.rn.f64 	%fd22, %fd21, 0d3EB0F5FF7D2CAFE2, 0d3ED0F5D241AD3B5A;
	fma.rn.f64 	%fd23, %fd22, %fd21, 0d3EF3B20A75488A3F;
	fma.rn.f64 	%fd24, %fd23, %fd21, 0d3F1745CDE4FAECD5;
	fma.rn.f64 	%fd25, %fd24, %fd21, 0d3F3C71C7258A578B;
	fma.rn.f64 	%fd26, %fd25, %fd21, 0d3F6249249242B910;
	fma.rn.f64 	%fd27, %fd26, %fd21, 0d3F89999999999DFB;
	sub.f64 	%fd28, %fd12, %fd20;
	add.f64 	%fd29, %fd28, %fd28;
	neg.f64 	%fd30, %fd20;
	fma.rn.f64 	%fd31, %fd30, %fd12, %fd29;
	mul.f64 	%fd32, %fd18, %fd31;
	fma.rn.f64 	%fd33, %fd21, %fd27, 0d3FB5555555555555;
	mov.f64 	%fd34, 0d3FB5555555555555;
	sub.f64 	%fd35, %fd34, %fd33;
	fma.rn.f64 	%fd36, %fd21, %fd27, %fd35;
	add.f64 	%fd37, %fd36, 0dBC46A4CB00B9E7B0;
	add.f64 	%fd38, %fd33, %fd37;
	sub.f64 	%fd39, %fd33, %fd38;
	add.f64 	%fd40, %fd37, %fd39;
	mul.rn.f64 	%fd41, %fd20, %fd20;
	neg.f64 	%fd42, %fd41;
	fma.rn.f64 	%fd43, %fd20, %fd20, %fd42;
	{
	.reg .b32 %temp; 
	mov.b64 	{%r22, %temp}, %fd32;
	}
	{
	.reg .b32 %temp; 
	mov.b64 	{%temp, %r23}, %fd32;
	}
	add.s32 	%r24, %r23, 1048576;
	mov.b64 	%fd44, {%r22, %r24};
	fma.rn.f64 	%fd45, %fd20, %fd44, %fd43;
	mul.rn.f64 	%fd46, %fd41, %fd20;
	neg.f64 	%fd47, %fd46;
	fma.rn.f64 	%fd48, %fd41, %fd20, %fd47;
	fma.rn.f64 	%fd49, %fd41, %fd32, %fd48;
	fma.rn.f64 	%fd50, %fd45, %fd20, %fd49;
	mul.rn.f64 	%fd51, %fd38, %fd46;
	neg.f64 	%fd52, %fd51;
	fma.rn.f64 	%fd53, %fd38, %fd46, %fd52;
	fma.rn.f64 	%fd54, %fd38, %fd50, %fd53;
	fma.rn.f64 	%fd55, %fd40, %fd46, %fd54;
	add.f64 	%fd56, %fd51, %fd55;
	sub.f64 	%fd57, %fd51, %fd56;
	add.f64 	%fd58, %fd55, %fd57;
	add.f64 	%fd59, %fd20, %fd56;
	sub.f64 	%fd60, %fd20, %fd59;
	add.f64 	%fd61, %fd56, %fd60;
	add.f64 	%fd62, %fd58, %fd61;
	add.f64 	%fd63, %fd32, %fd62;
	add.f64 	%fd64, %fd59, %fd63;
	sub.f64 	%fd65, %fd59, %fd64;
	add.f64 	%fd66, %fd63, %fd65;
	xor.b32  	%r25, %r48, -2147483648;
	mov.b32 	%r26, 1127219200;
	mov.b64 	%fd67, {%r25, %r26};
	mov.b32 	%r27, -2147483648;
	mov.b64 	%fd68, {%r27, %r26};
	sub.f64 	%fd69, %fd67, %fd68;
	fma.rn.f64 	%fd70, %fd69, 0d3FE62E42FEFA39EF, %fd64;
	fma.rn.f64 	%fd71, %fd69, 0dBFE62E42FEFA39EF, %fd70;
	sub.f64 	%fd72, %fd71, %fd64;
	sub.f64 	%fd73, %fd66, %fd72;
	fma.rn.f64 	%fd74, %fd69, 0d3C7ABC9E3B39803F, %fd73;
	add.f64 	%fd75, %fd70, %fd74;
	sub.f64 	%fd76, %fd70, %fd75;
	add.f64 	%fd77, %fd74, %fd76;
	mov.f64 	%fd78, 0d4000000000000000;
	{
	.reg .b32 %temp; 
	mov.b64 	{%temp, %r28}, %fd78;
	}
	{
	.reg .b32 %temp; 
	mov.b64 	{%r29, %temp}, %fd78;
	}
	shl.b32 	%r30, %r28, 1;
	setp.gt.u32 	%p3, %r30, -33554433;
	and.b32  	%r31, %r28, -15728641;
	selp.b32 	%r32, %r31, %r28, %p3;
	mov.b64 	%fd79, {%r29, %r32};
	mul.rn.f64 	%fd80, %fd75, %fd79;
	neg.f64 	%fd81, %fd80;
	fma.rn.f64 	%fd82, %fd75, %fd79, %fd81;
	fma.rn.f64 	%fd83, %fd77, %fd79, %fd82;
	add.f64 	%fd4, %fd80, %fd83;
	sub.f64 	%fd84, %fd80, %fd4;
	add.f64 	%fd5, %fd83, %fd84;
	fma.rn.f64 	%fd85, %fd4, 0d3FF71547652B82FE, 0d4338000000000000;
	{
	.reg .b32 %temp; 
	mov.b64 	{%r13, %temp}, %fd85;
	}
	mov.f64 	%fd86, 0dC338000000000000;
	add.rn.f64 	%fd87, %fd85, %fd86;
	fma.rn.f64 	%fd88, %fd87, 0dBFE62E42FEFA39EF, %fd4;
	fma.rn.f64 	%fd89, %fd87, 0dBC7ABC9E3B39803F, %fd88;
	fma.rn.f64 	%fd90, %fd89, 0d3E5ADE1569CE2BDF, 0d3E928AF3FCA213EA;
	fma.rn.f64 	%fd91, %fd90, %fd89, 0d3EC71DEE62401315;
	fma.rn.f64 	%fd92, %fd91, %fd89, 0d3EFA01997C89EB71;
	fma.rn.f64 	%fd93, %fd92, %fd89, 0d3F2A01A014761F65;
	fma.rn.f64 	%fd94, %fd93, %fd89, 0d3F56C16C1852B7AF;
	fma.rn.f64 	%fd95, %fd94, %fd89, 0d3F81111111122322;
	fma.rn.f64 	%fd96, %fd95, %fd89, 0d3FA55555555502A1;
	fma.rn.f64 	%fd97, %fd96, %fd89, 0d3FC5555555555511;
	fma.rn.f64 	%fd98, %fd97, %fd89, 0d3FE000000000000B;
	fma.rn.f64 	%fd99, %fd98, %fd89, 0d3FF0000000000000;
	fma.rn.f64 	%fd100, %fd99, %fd89, 0d3FF0000000000000;
	{
	.reg .b32 %temp; 
	mov.b64 	{%r14, %temp}, %fd100;
	}
	{
	.reg .b32 %temp; 
	mov.b64 	{%temp, %r15}, %fd100;
	}
	shl.b32 	%r33, %r13, 20;
	add.s32 	%r34, %r33, %r15;
	mov.b64 	%fd108, {%r14, %r34};
	{
	.reg .b32 %temp; 
	mov.b64 	{%temp, %r35}, %fd4;
	}
	mov.b32 	%f2, %r35;
	abs.f32 	%f1, %f2;
	setp.lt.f32 	%p4, %f1, 0f4086232B;
	@%p4 bra 	$L__BB1_7;
	setp.lt.f64 	%p5, %fd4, 0d0000000000000000;
	add.f64 	%fd101, %fd4, 0d7FF0000000000000;
	selp.f64 	%fd108, 0d0000000000000000, %fd101, %p5;
	setp.geu.f32 	%p6, %f1, 0f40874800;
	@%p6 bra 	$L__BB1_7;
	shr.u32 	%r36, %r13, 31;
	add.s32 	%r37, %r13, %r36;
	shr.s32 	%r38, %r37, 1;
	shl.b32 	%r39, %r38, 20;
	add.s32 	%r40, %r15, %r39;
	mov.b64 	%fd102, {%r14, %r40};
	sub.s32 	%r41, %r13, %r38;
	shl.b32 	%r42, %r41, 20;
	add.s32 	%r43, %r42, 1072693248;
	mov.b32 	%r44, 0;
	mov.b64 	%fd103, {%r44, %r43};
	mul.f64 	%fd108, %fd103, %fd102;
$L__BB1_7:
	abs.f64 	%fd104, %fd108;
	setp.eq.f64 	%p7, %fd104, 0d7FF0000000000000;
	fma.rn.f64 	%fd105, %fd108, %fd5, %fd108;
	selp.f64 	%fd106, %fd108, %fd105, %p7;
	st.param.f64 	[func_retval0], %fd106;
	ret;

}


// ===== COMPILED SASS (sm_100) =====

	.target	sm_100

	.elftype	@"ET_EXEC"


//--------------------- .note.nv.tkinfo           --------------------------
	.section	.note.nv.tkinfo,"",@"SHT_NOTE"
	.sectionflags	@"SHF_NOTE_NV_TKINFO"
	.tkinfo
        /*0018*/ 	.word	0x00000002
        /*0030*/ 	.string	""
        /*0030*/ 	.string	"ptxas"
        /*0030*/ 	.string	"Cuda compilation tools, release 13.0, V13.0.88"
        /*0030*/ 	.string	"Build cuda_13.0.r13.0/compiler.36424714_0"
        /*0030*/ 	.string	"-arch sm_100 -m 64 "



//--------------------- .note.nv.cuinfo           --------------------------
	.section	.note.nv.cuinfo,"",@"SHT_NOTE"
	.sectionflags	@"SHF_NOTE_NV_CUINFO"
        /*0018*/ 	.short	0x0002
        /*001a*/ 	.short	0x0064
        /*001c*/ 	.short	0x0082
	.zero		2


//--------------------- .nv.info                  --------------------------
	.section	.nv.info,"",@"SHT_CUDA_INFO"
	.align	4


	//----- nvinfo : EIATTR_REGCOUNT
	.align		4
        /*0000*/ 	.byte	0x04, 0x2f
        /*0002*/ 	.short	(.L_1 - .L_0)
	.align		4
.L_0:
        /*0004*/ 	.word	index@(_Z7dkernelPiS_Pfi)
        /*0008*/ 	.word	0x0000001e


	//----- nvinfo : EIATTR_FRAME_SIZE
	.align		4
.L_1:
        /*000c*/ 	.byte	0x04, 0x11
        /*000e*/ 	.short	(.L_3 - .L_2)
	.align		4
.L_2:
        /*0010*/ 	.word	index@($_Z7dkernelPiS_Pfi$__internal_accurate_pow)
        /*0014*/ 	.word	0x00000000


	//----- nvinfo : EIATTR_FRAME_SIZE
	.align		4
.L_3:
        /*0018*/ 	.byte	0x04, 0x11
        /*001a*/ 	.short	(.L_5 - .L_4)
	.align		4
.L_4:
        /*001c*/ 	.word	index@($__internal_0_$__cuda_sm20_sqrt_rn_f32_slowpath)
        /*0020*/ 	.word	0x00000000


	//----- nvinfo : EIATTR_FRAME_SIZE
	.align		4
.L_5:
        /*0024*/ 	.byte	0x04, 0x11
        /*0026*/ 	.short	(.L_7 - .L_6)
	.align		4
.L_6:
        /*0028*/ 	.word	index@(_Z7dkernelPiS_Pfi)
        /*002c*/ 	.word	0x00000000


	//----- nvinfo : EIATTR_MIN_STACK_SIZE
	.align		4
.L_7:
        /*0030*/ 	.byte	0x04, 0x12
        /*0032*/ 	.short	(.L_9 - .L_8)
	.align		4
.L_8:
        /*0034*/ 	.word	index@(_Z7dkernelPiS_Pfi)
        /*0038*/ 	.word	0x00000000
.L_9:


//--------------------- .nv.compat                --------------------------
	.section	.nv.compat,"",@"SHT_CUDA_COMPAT_INFO"
	.align	4
        /*0000*/ 	.byte	0x02, 0x09, 0x00, 0x00, 0x02, 0x02, 0x01, 0x00, 0x02, 0x05, 0x05, 0x00, 0x03, 0x07, 0x01, 0x01
        /*0010*/ 	.byte	0x02, 0x03, 0x00, 0x00, 0x02, 0x06, 0x01, 0x00, 0x04, 0x0b, 0x08, 0x00, 0x01, 0x00, 0x00, 0x00
        /*0020*/ 	.byte	0x00, 0x00, 0x00, 0x00


//--------------------- .nv.info._Z7dkernelPiS_Pfi --------------------------
	.section	.nv.info._Z7dkernelPiS_Pfi,"",@"SHT_CUDA_INFO"
	.sectionflags	@""
	.align	4


	//----- nvinfo : EIATTR_CUDA_API_VERSION
	.align		4
        /*0000*/ 	.byte	0x04, 0x37
        /*0002*/ 	.short	(.L_11 - .L_10)
.L_10:
        /*0004*/ 	.word	0x00000082


	//----- nvinfo : EIATTR_KPARAM_INFO
	.align		4
.L_11:
        /*0008*/ 	.byte	0x04, 0x17
        /*000a*/ 	.short	(.L_13 - .L_12)
.L_12:
        /*000c*/ 	.word	0x00000000
        /*0010*/ 	.short	0x0003
        /*0012*/ 	.short	0x0018
        /*0014*/ 	.byte	0x00, 0xf0, 0x11, 0x00


	//----- nvinfo : EIATTR_KPARAM_INFO
	.align		4
.L_13:
        /*0018*/ 	.byte	0x04, 0x17
        /*001a*/ 	.short	(.L_15 - .L_14)
.L_14:
        /*001c*/ 	.word	0x00000000
        /*0020*/ 	.short	0x0002
        /*0022*/ 	.short	0x0010
        /*0024*/ 	.byte	0x00, 0xf5, 0x21, 0x00


	//----- nvinfo : EIATTR_KPARAM_INFO
	.align		4
.L_15:
        /*0028*/ 	.byte	0x04, 0x17
        /*002a*/ 	.short	(.L_17 - .L_16)
.L_16:
        /*002c*/ 	.word	0x00000000
        /*0030*/ 	.short	0x0001
        /*0032*/ 	.short	0x0008
        /*0034*/ 	.byte	0x00, 0xf5, 0x21, 0x00


	//----- nvinfo : EIATTR_KPARAM_INFO
	.align		4
.L_17:
        /*0038*/ 	.byte	0x04, 0x17
        /*003a*/ 	.short	(.L_19 - .L_18)
.L_18:
        /*003c*/ 	.word	0x00000000
        /*0040*/ 	.short	0x0000
        /*0042*/ 	.short	0x0000
        /*0044*/ 	.byte	0x00, 0xf5, 0x21, 0x00


	//----- nvinfo : EIATTR_SPARSE_MMA_MASK
	.align		4
.L_19:
        /*0048*/ 	.byte	0x03, 0x50
        /*004a*/ 	.short	0x0000


	//----- nvinfo : EIATTR_MAXREG_COUNT
	.align		4
        /*004c*/ 	.byte	0x03, 0x1b
        /*004e*/ 	.short	0x00ff


	//----- nvinfo : EIATTR_MERCURY_ISA_VERSION
	.align		4
        /*0050*/ 	.byte	0x03, 0x5f
        /*0052*/ 	.short	0x0101


	//----- nvinfo : EIATTR_VRC_CTA_INIT_COUNT
	.align		4
        /*0054*/ 	.byte	0x02, 0x4a
	.zero		1
	.zero		1


	//----- nvinfo : EIATTR_EXIT_INSTR_OFFSETS
	.align		4
        /*0058*/ 	.byte	0x04, 0x1c
        /*005a*/ 	.short	(.L_21 - .L_20)


	//   ....[0]....
.L_20:
        /*005c*/ 	.word	0x00000080


	//   ....[1]....
        /*0060*/ 	.word	0x000005c0


	//----- nvinfo : EIATTR_CRS_STACK_SIZE
	.align		4
.L_21:
        /*0064*/ 	.byte	0x04, 0x1e
        /*0066*/ 	.short	(.L_23 - .L_22)
.L_22:
        /*0068*/ 	.word	0x00000000


	//----- nvinfo : EIATTR_CBANK_PARAM_SIZE
	.align		4
.L_23:
        /*006c*/ 	.byte	0x03, 0x19
        /*006e*/ 	.short	0x001c


	//----- nvinfo : EIATTR_PARAM_CBANK
	.align		4
        /*0070*/ 	.byte	0x04, 0x0a
        /*0072*/ 	.short	(.L_25 - .L_24)
	.align		4
.L_24:
        /*0074*/ 	.word	index@(.nv.constant0._Z7dkernelPiS_Pfi)
        /*0078*/ 	.short	0x0380
        /*007a*/ 	.short	0x001c


	//----- nvinfo : EIATTR_SW_WAR
	.align		4
.L_25:
        /*007c*/ 	.byte	0x04, 0x36
        /*007e*/ 	.short	(.L_27 - .L_26)
.L_26:
        /*0080*/ 	.word	0x00000008
.L_27:


//--------------------- .nv.callgraph             --------------------------
	.section	.nv.callgraph,"",@"SHT_CUDA_CALLGRAPH"
	.align	4
	.sectionentsize	8
	.align		4
        /*0000*/ 	.word	0x00000000
	.align		4
        /*0004*/ 	.word	0xffffffff
	.align		4
        /*0008*/ 	.word	0x00000000
	.align		4
        /*000c*/ 	.word	0xfffffffe
	.align		4
        /*0010*/ 	.word	0x00000000
	.align		4
        /*0014*/ 	.word	0xfffffffd
	.align		4
        /*0018*/ 	.word	0x00000000
	.align		4
        /*001c*/ 	.word	0xfffffffc


//--------------------- .text._Z7dkernelPiS_Pfi   --------------------------
	.section	.text._Z7dkernelPiS_Pfi,"ax",@progbits
	.align	128
        .global         _Z7dkernelPiS_Pfi
        .type           _Z7dkernelPiS_Pfi,@function
        .size           _Z7dkernelPiS_Pfi,(.L_x_9 - _Z7dkernelPiS_Pfi)
        .other          _Z7dkernelPiS_Pfi,@"STO_CUDA_ENTRY STV_DEFAULT"
_Z7dkernelPiS_Pfi:
.text._Z7dkernelPiS_Pfi:
[----:B------:R-:W-:Y:S01]  /*0000*/  LDC R1, c[0x0][0x37c] ;  /* 0x0000df00ff017b82 */ /* 0x000fe20000000800 */
[----:B------:R-:W0:Y:S07]  /*0010*/  S2R R3, SR_TID.X ;  /* 0x0000000000037919 */ /* 0x000e2e0000002100 */
[----:B------:R-:W0:Y:S08]  /*0020*/  S2UR UR4, SR_CTAID.X ;  /* 0x00000000000479c3 */ /* 0x000e300000002500 */
[----:B------:R-:W0:Y:S08]  /*0030*/  LDC R2, c[0x0][0x360] ;  /* 0x0000d800ff027b82 */ /* 0x000e300000000800 */
[----:B------:R-:W1:Y:S01]  /*0040*/  LDC R7, c[0x0][0x398] ;  /* 0x0000e600ff077b82 */ /* 0x000e620000000800 */
[----:B0-----:R-:W-:-:S02]  /*0050*/  IMAD R2, R2, UR4, R3 ;  /* 0x0000000402027c24 */ /* 0x001fc4000f8e0203 */
[----:B-1----:R-:W-:-:S05]  /*0060*/  IMAD R3, R7, R7, RZ ;  /* 0x0000000707037224 */ /* 0x002fca00078e02ff */
[----:B------:R-:W-:-:S13]  /*0070*/  ISETP.GE.AND P0, PT, R2, R3, PT ;  /* 0x000000030200720c */ /* 0x000fda0003f06270 */
[----:B------:R-:W-:Y:S05]  /*0080*/  @P0 EXIT ;  /* 0x000000000000094d */ /* 0x000fea0003800000 */
[----:B------:R-:W-:Y:S01]  /*0090*/  IABS R3, R7 ;  /* 0x0000000700037213 */ /* 0x000fe20000000000 */
[----:B------:R-:W0:Y:S01]  /*00a0*/  LDC.64 R10, c[0x0][0x380] ;  /* 0x0000e000ff0a7b82 */ /* 0x000e220000000a00 */
[----:B------:R-:W1:Y:S02]  /*00b0*/  LDCU.64 UR4, c[0x0][0x358] ;  /* 0x00006b00ff0477ac */ /* 0x000e640008000a00 */
[----:B------:R-:W2:Y:S05]  /*00c0*/  I2F.RP R0, R3 ;  /* 0x0000000300007306 */ /* 0x000eaa0000209400 */
[----:B------:R-:W3:Y:S03]  /*00d0*/  LDC.64 R12, c[0x0][0x388] ;  /* 0x0000e200ff0c7b82 */ /* 0x000ee60000000a00 */
[----:B--2---:R-:W2:Y:S02]  /*00e0*/  MUFU.RCP R0, R0 ;  /* 0x0000000000007308 */ /* 0x004ea40000001000 */
[----:B--2---:R-:W-:-:S06]  /*00f0*/  VIADD R4, R0, 0xffffffe ;  /* 0x0ffffffe00047836 */ /* 0x004fcc0000000000 */
[----:B------:R2:W4:Y:S02]  /*0100*/  F2I.FTZ.U32.TRUNC.NTZ R5, R4 ;  /* 0x0000000400057305 */ /* 0x000524000021f000 */
[----:B--2---:R-:W-:Y:S02]  /*0110*/  IMAD.MOV.U32 R4, RZ, RZ, RZ ;  /* 0x000000ffff047224 */ /* 0x004fe400078e00ff */
[----:B----4-:R-:W-:-:S04]  /*0120*/  IMAD.MOV R6, RZ, RZ, -R5 ;  /* 0x000000ffff067224 */ /* 0x010fc800078e0a05 */
[----:B------:R-:W-:Y:S01]  /*0130*/  IMAD R9, R6, R3, RZ ;  /* 0x0000000306097224 */ /* 0x000fe200078e02ff */
[----:B------:R-:W-:-:S03]  /*0140*/  IABS R6, R2 ;  /* 0x0000000200067213 */ /* 0x000fc60000000000 */
[----:B------:R-:W-:-:S06]  /*0150*/  IMAD.HI.U32 R5, R5, R9, R4 ;  /* 0x0000000905057227 */ /* 0x000fcc00078e0004 */
[----:B------:R-:W-:-:S05]  /*0160*/  IMAD.HI.U32 R5, R5, R6, RZ ;  /* 0x0000000605057227 */ /* 0x000fca00078e00ff */
[----:B------:R-:W-:-:S05]  /*0170*/  IADD3 R0, PT, PT, -R5, RZ, RZ ;  /* 0x000000ff05007210 */ /* 0x000fca0007ffe1ff */
[----:B------:R-:W-:-:S05]  /*0180*/  IMAD R0, R3, R0, R6 ;  /* 0x0000000003007224 */ /* 0x000fca00078e0206 */
[----:B------:R-:W-:-:S13]  /*0190*/  ISETP.GT.U32.AND P2, PT, R3, R0, PT ;  /* 0x000000000300720c */ /* 0x000fda0003f44070 */
[----:B------:R-:W-:Y:S02]  /*01a0*/  @!P2 IMAD.IADD R0, R0, 0x1, -R3 ;  /* 0x000000010000a824 */ /* 0x000fe400078e0a03 */
[----:B------:R-:W-:Y:S01]  /*01b0*/  @!P2 VIADD R5, R5, 0x1 ;  /* 0x000000010505a836 */ /* 0x000fe20000000000 */
[----:B------:R-:W-:Y:S02]  /*01c0*/  ISETP.NE.AND P2, PT, R7, RZ, PT ;  /* 0x000000ff0700720c */ /* 0x000fe40003f45270 */
[----:B------:R-:W-:Y:S02]  /*01d0*/  ISETP.GE.U32.AND P0, PT, R0, R3, PT ;  /* 0x000000030000720c */ /* 0x000fe40003f06070 */
[----:B------:R-:W-:-:S04]  /*01e0*/  LOP3.LUT R0, R2, R7, RZ, 0x3c, !PT ;  /* 0x0000000702007212 */ /* 0x000fc800078e3cff */
[----:B------:R-:W-:-:S07]  /*01f0*/  ISETP.GE.AND P1, PT, R0, RZ, PT ;  /* 0x000000ff0000720c */ /* 0x000fce0003f26270 */
[----:B------:R-:W-:-:S06]  /*0200*/  @P0 IADD3 R5, PT, PT, R5, 0x1, RZ ;  /* 0x0000000105050810 */ /* 0x000fcc0007ffe0ff */
[----:B------:R-:W-:Y:S01]  /*0210*/  @!P1 IMAD.MOV R5, RZ, RZ, -R5 ;  /* 0x000000ffff059224 */ /* 0x000fe200078e0a05 */
[----:B------:R-:W-:-:S05]  /*0220*/  @!P2 LOP3.LUT R5, RZ, R7, RZ, 0x33, !PT ;  /* 0x00000007ff05a212 */ /* 0x000fca00078e33ff */
[----:B------:R-:W-:-:S04]  /*0230*/  IMAD.MOV R3, RZ, RZ, -R5 ;  /* 0x000000ffff037224 */ /* 0x000fc800078e0a05 */
[----:B------:R-:W-:Y:S02]  /*0240*/  IMAD R3, R7, R3, R2 ;  /* 0x0000000307037224 */ /* 0x000fe400078e0202 */
[----:B0-----:R-:W-:-:S04]  /*0250*/  IMAD.WIDE R6, R5, 0x4, R10 ;  /* 0x0000000405067825 */ /* 0x001fc800078e020a */
[----:B------:R-:W-:Y:S02]  /*0260*/  IMAD.WIDE R10, R3, 0x4, R10 ;  /* 0x00000004030a7825 */ /* 0x000fe400078e020a */
[----:B-1----:R-:W2:Y:S04]  /*0270*/  LDG.E R6, desc[UR4][R6.64] ;  /* 0x0000000406067981 */ /* 0x002ea8000c1e1900 */
[----:B------:R-:W2:Y:S01]  /*0280*/  LDG.E R11, desc[UR4][R10.64] ;  /* 0x000000040a0b7981 */ /* 0x000ea2000c1e1900 */
[----:B---3--:R-:W-:-:S04]  /*0290*/  IMAD.WIDE R8, R5, 0x4, R12 ;  /* 0x0000000405087825 */ /* 0x008fc800078e020c */
[----:B------:R-:W-:Y:S02]  /*02a0*/  IMAD.WIDE R12, R3, 0x4, R12 ;  /* 0x00000004030c7825 */ /* 0x000fe400078e020c */
[----:B------:R0:W5:Y:S04]  /*02b0*/  LDG.E R3, desc[UR4][R8.64] ;  /* 0x0000000408037981 */ /* 0x000168000c1e1900 */
[----:B------:R0:W5:Y:S01]  /*02c0*/  LDG.E R4, desc[UR4][R12.64] ;  /* 0x000000040c047981 */ /* 0x000162000c1e1900 */
[----:B------:R-:W-:Y:S01]  /*02d0*/  BSSY.RECONVERGENT B0, `(.L_x_0) ;  /* 0x0000006000007945 */ /* 0x000fe20003800200 */
[----:B------:R-:W-:Y:S02]  /*02e0*/  MOV R0, 0x330 ;  /* 0x0000033000007802 */ /* 0x000fe40000000f00 */
[----:B--2---:R-:W-:-:S04]  /*02f0*/  IADD3 R5, PT, PT, R6, -R11, RZ ;  /* 0x8000000b06057210 */ /* 0x004fc80007ffe0ff */
[----:B------:R-:W1:Y:S02]  /*0300*/  I2F.F64 R14, R5 ;  /* 0x00000005000e7312 */ /* 0x000e640000201c00 */
[----:B01----:R-:W-:-:S11]  /*0310*/  DADD R26, -RZ, |R14| ;  /* 0x00000000ff1a7229 */ /* 0x003fd6000000050e */
[----:B-----5:R-:W-:Y:S05]  /*0320*/  CALL.REL.NOINC `($_Z7dkernelPiS_Pfi$__internal_accurate_pow) ;  /* 0x0000000400047944 */ /* 0x020fea0003c00000 */
[----:B------:R-:W-:Y:S05]  /*0330*/  BSYNC.RECONVERGENT B0 ;  /* 0x0000000000007941 */ /* 0x000fea0003800200 */
.L_x_0:
[----:B------:R-:W-:Y:S01]  /*0340*/  IMAD.IADD R3, R3, 0x1, -R4 ;  /* 0x0000000103037824 */ /* 0x000fe200078e0a04 */
[C---:B------:R-:W-:Y:S01]  /*0350*/  ISETP.NE.AND P0, PT, R5.reuse, RZ, PT ;  /* 0x000000ff0500720c */ /* 0x040fe20003f05270 */
[----:B------:R-:W-:Y:S01]  /*0360*/  IMAD.MOV.U32 R4, RZ, RZ, R8 ;  /* 0x000000ffff047224 */ /* 0x000fe200078e0008 */
[----:B------:R-:W-:Y:S01]  /*0370*/  ISETP.NE.AND P1, PT, R5, 0x1, PT ;  /* 0x000000010500780c */ /* 0x000fe20003f25270 */
[----:B------:R-:W0:Y:S01]  /*0380*/  I2F.F64 R6, R3 ;  /* 0x0000000300067312 */ /* 0x000e220000201c00 */
[----:B------:R-:W-:Y:S01]  /*0390*/  MOV R5, R9 ;  /* 0x0000000900057202 */ /* 0x000fe20000000f00 */
[----:B------:R-:W-:Y:S01]  /*03a0*/  BSSY.RECONVERGENT B0, `(.L_x_1) ;  /* 0x0000007000007945 */ /* 0x000fe20003800200 */
[----:B------:R-:W-:-:S07]  /*03b0*/  MOV R0, 0x410 ;  /* 0x0000041000007802 */ /* 0x000fce0000000f00 */
[----:B------:R-:W-:Y:S01]  /*03c0*/  @!P0 CS2R R4, SRZ ;  /* 0x0000000000048805 */ /* 0x000fe2000001ff00 */
[----:B0-----:R-:W-:-:S05]  /*03d0*/  DADD R26, -RZ, |R6| ;  /* 0x00000000ff1a7229 */ /* 0x001fca0000000506 */
[----:B------:R-:W-:Y:S02]  /*03e0*/  FSEL R4, R4, RZ, P1 ;  /* 0x000000ff04047208 */ /* 0x000fe40000800000 */
[----:B------:R-:W-:-:S07]  /*03f0*/  FSEL R5, R5, 1.875, P1 ;  /* 0x3ff0000005057808 */ /* 0x000fce0000800000 */
[----:B------:R-:W-:Y:S05]  /*0400*/  CALL.REL.NOINC `($_Z7dkernelPiS_Pfi$__internal_accurate_pow) ;  /* 0x0000000000cc7944 */ /* 0x000fea0003c00000 */
[----:B------:R-:W-:Y:S05]  /*0410*/  BSYNC.RECONVERGENT B0 ;  /* 0x0000000000007941 */ /* 0x000fea0003800200 */
.L_x_1:
[C---:B------:R-:W-:Y:S01]  /*0420*/  ISETP.NE.AND P0, PT, R3.reuse, RZ, PT ;  /* 0x000000ff0300720c */ /* 0x040fe20003f05270 */
[----:B------:R-:W-:Y:S01]  /*0430*/  IMAD.MOV.U32 R6, RZ, RZ, R8 ;  /* 0x000000ffff067224 */ /* 0x000fe200078e0008 */
[----:B------:R-:W-:Y:S01]  /*0440*/  ISETP.NE.AND P1, PT, R3, 0x1, PT ;  /* 0x000000010300780c */ /* 0x000fe20003f25270 */
[----:B------:R-:W-:Y:S01]  /*0450*/  IMAD.MOV.U32 R7, RZ, RZ, R9 ;  /* 0x000000ffff077224 */ /* 0x000fe200078e0009 */
[----:B------:R-:W-:Y:S09]  /*0460*/  BSSY.RECONVERGENT B0, `(.L_x_2) ;  /* 0x0000012000007945 */ /* 0x000ff20003800200 */
[----:B------:R-:W-:-:S06]  /*0470*/  @!P0 CS2R R6, SRZ ;  /* 0x0000000000068805 */ /* 0x000fcc000001ff00 */
[----:B------:R-:W-:Y:S02]  /*0480*/  FSEL R6, R6, RZ, P1 ;  /* 0x000000ff06067208 */ /* 0x000fe40000800000 */
[----:B------:R-:W-:-:S06]  /*0490*/  FSEL R7, R7, 1.875, P1 ;  /* 0x3ff0000007077808 */ /* 0x000fcc0000800000 */
[----:B------:R-:W-:-:S10]  /*04a0*/  DADD R4, R4, R6 ;  /* 0x0000000004047229 */ /* 0x000fd40000000006 */
[----:B------:R-:W0:Y:S02]  /*04b0*/  F2F.F32.F64 R4, R4 ;  /* 0x0000000400047310 */ /* 0x000e240000301000 */
[----:B0-----:R-:W-:-:S06]  /*04c0*/  IADD3 R0, PT, PT, R4, -0xd000000, RZ ;  /* 0xf300000004007810 */ /* 0x001fcc0007ffe0ff */
[----:B------:R0:W1:Y:S01]  /*04d0*/  MUFU.RSQ R3, R4 ;  /* 0x0000000400037308 */ /* 0x0000620000001400 */
[----:B------:R-:W-:-:S13]  /*04e0*/  ISETP.GT.U32.AND P0, PT, R0, 0x727fffff, PT ;  /* 0x727fffff0000780c */ /* 0x000fda0003f04070 */
[----:B0-----:R-:W-:Y:S05]  /*04f0*/  @!P0 BRA `(.L_x_3) ;  /* 0x0000000000108947 */ /* 0x001fea0003800000 */
[----:B------:R-:W-:-:S07]  /*0500*/  MOV R8, 0x520 ;  /* 0x0000052000087802 */ /* 0x000fce0000000f00 */
[----:B-1----:R-:W-:Y:S05]  /*0510*/  CALL.REL.NOINC `($__internal_0_$__cuda_sm20_sqrt_rn_f32_slowpath) ;  /* 0x00000000002c7944 */ /* 0x002fea0003c00000 */
[----:B------:R-:W-:Y:S01]  /*0520*/  IMAD.MOV.U32 R7, RZ, RZ, R3 ;  /* 0x000000ffff077224 */ /* 0x000fe200078e0003 */
[----:B------:R-:W-:Y:S06]  /*0530*/  BRA `(.L_x_4) ;  /* 0x0000000000107947 */ /* 0x000fec0003800000 */
.L_x_3:
[----:B-1----:R-:W-:Y:S01]  /*0540*/  FMUL.FTZ R7, R4, R3 ;  /* 0x0000000304077220 */ /* 0x002fe20000410000 */
[----:B------:R-:W-:-:S03]  /*0550*/  FMUL.FTZ R3, R3, 0.5 ;  /* 0x3f00000003037820 */ /* 0x000fc60000410000 */
[----:B------:R-:W-:-:S04]  /*0560*/  FFMA R0, -R7, R7, R4 ;  /* 0x0000000707007223 */ /* 0x000fc80000000104 */
[----:B------:R-:W-:-:S07]  /*0570*/  FFMA R7, R0, R3, R7 ;  /* 0x0000000300077223 */ /* 0x000fce0000000007 */
.L_x_4:
[----:B------:R-:W-:Y:S05]  /*0580*/  BSYNC.RECONVERGENT B0 ;  /* 0x0000000000007941 */ /* 0x000fea0003800200 */
.L_x_2:
[----:B------:R-:W0:Y:S02]  /*0590*/  LDC.64 R4, c[0x0][0x390] ;  /* 0x0000e400ff047b82 */ /* 0x000e240000000a00 */
[----:B0-----:R-:W-:-:S05]  /*05a0*/  IMAD.WIDE R2, R2, 0x4, R4 ;  /* 0x0000000402027825 */ /* 0x001fca00078e0204 */
[----:B------:R-:W-:Y:S01]  /*05b0*/  STG.E desc[UR4][R2.64], R7 ;  /* 0x0000000702007986 */ /* 0x000fe2000c101904 */
[----:B------:R-:W-:Y:S05]  /*05c0*/  EXIT ;  /* 0x000000000000794d */ /* 0x000fea0003800000 */
        .weak           $__internal_0_$__cuda_sm20_sqrt_rn_f32_slowpath
        .type           $__internal_0_$__cuda_sm20_sqrt_rn_f32_slowpath,@function
        .size           $__internal_0_$__cuda_sm20_sqrt_rn_f32_slowpath,($_Z7dkernelPiS_Pfi$__internal_accurate_pow - $__internal_0_$__cuda_sm20_sqrt_rn_f32_slowpath)
$__internal_0_$__cuda_sm20_sqrt_rn_f32_slowpath:
[----:B------:R-:W-:-:S13]  /*05d0*/  LOP3.LUT P0, RZ, R4, 0x7fffffff, RZ, 0xc0, !PT ;  /* 0x7fffffff04ff7812 */ /* 0x000fda000780c0ff */
[----:B------:R-:W-:Y:S01]  /*05e0*/  @!P0 IMAD.MOV.U32 R3, RZ, RZ, R4 ;  /* 0x000000ffff038224 */ /* 0x000fe200078e0004 */
[----:B------:R-:W-:Y:S06]  /*05f0*/  @!P0 BRA `(.L_x_5) ;  /* 0x0000000000448947 */ /* 0x000fec0003800000 */
[----:B------:R-:W-:Y:S02]  /*0600*/  FSETP.GEU.FTZ.AND P0, PT, R4, RZ, PT ;  /* 0x000000ff0400720b */ /* 0x000fe40003f1e000 */
[----:B------:R-:W-:-:S11]  /*0610*/  MOV R0, R4 ;  /* 0x0000000400007202 */ /* 0x000fd60000000f00 */
[----:B------:R-:W-:Y:S01]  /*0620*/  @!P0 IMAD.MOV.U32 R3, RZ, RZ, 0x7fffffff ;  /* 0x7fffffffff038424 */ /* 0x000fe200078e00ff */
[----:B------:R-:W-:Y:S06]  /*0630*/  @!P0 BRA `(.L_x_5) ;  /* 0x0000000000348947 */ /* 0x000fec0003800000 */
[----:B------:R-:W-:-:S13]  /*0640*/  FSETP.GTU.FTZ.AND P0, PT, |R0|, +INF , PT ;  /* 0x7f8000000000780b */ /* 0x000fda0003f1c200 */
[----:B------:R-:W-:Y:S01]  /*0650*/  @P0 FADD.FTZ R3, R0, 1 ;  /* 0x3f80000000030421 */ /* 0x000fe20000010000 */
[----:B------:R-:W-:Y:S06]  /*0660*/  @P0 BRA `(.L_x_5) ;  /* 0x0000000000280947 */ /* 0x000fec0003800000 */
[----:B------:R-:W-:-:S13]  /*0670*/  FSETP.NEU.FTZ.AND P0, PT, |R0|, +INF , PT ;  /* 0x7f8000000000780b */ /* 0x000fda0003f1d200 */
[----:B------:R-:W-:-:S04]  /*0680*/  @P0 FFMA R4, R0, 1.84467440737095516160e+19, RZ ;  /* 0x5f80000000040823 */ /* 0x000fc800000000ff */
[----:B------:R-:W0:Y:S02]  /*0690*/  @P0 MUFU.RSQ R3, R4 ;  /* 0x0000000400030308 */ /* 0x000e240000001400 */
[----:B0-----:R-:W-:Y:S01]  /*06a0*/  @P0 FMUL.FTZ R5, R4, R3 ;  /* 0x0000000304050220 */ /* 0x001fe20000410000 */
[----:B------:R-:W-:Y:S01]  /*06b0*/  @P0 FMUL.FTZ R7, R3, 0.5 ;  /* 0x3f00000003070820 */ /* 0x000fe20000410000 */
[----:B------:R-:W-:Y:S02]  /*06c0*/  @!P0 IMAD.MOV.U32 R3, RZ, RZ, R0 ;  /* 0x000000ffff038224 */ /* 0x000fe400078e0000 */
[----:B------:R-:W-:-:S04]  /*06d0*/  @P0 FADD.FTZ R6, -R5, -RZ ;  /* 0x800000ff05060221 */ /* 0x000fc80000010100 */
[----:B------:R-:W-:-:S04]  /*06e0*/  @P0 FFMA R6, R5, R6, R4 ;  /* 0x0000000605060223 */ /* 0x000fc80000000004 */
[----:B------:R-:W-:-:S04]  /*06f0*/  @P0 FFMA R6, R6, R7, R5 ;  /* 0x0000000706060223 */ /* 0x000fc80000000005 */
[----:B------:R-:W-:-:S07]  /*0700*/  @P0 FMUL.FTZ R3, R6, 2.3283064365386962891e-10 ;  /* 0x2f80000006030820 */ /* 0x000fce0000410000 */
.L_x_5:
[----:B------:R-:W-:Y:S01]  /*0710*/  MOV R4, R8 ;  /* 0x0000000800047202 */ /* 0x000fe20000000f00 */
[----:B------:R-:W-:-:S04]  /*0720*/  IMAD.MOV.U32 R5, RZ, RZ, 0x0 ;  /* 0x00000000ff057424 */ /* 0x000fc800078e00ff */
[----:B------:R-:W-:Y:S05]  /*0730*/  RET.REL.NODEC R4 `(_Z7dkernelPiS_Pfi) ;  /* 0xfffffff804307950 */ /* 0x000fea0003c3ffff */
        .type           $_Z7dkernelPiS_Pfi$__internal_accurate_pow,@function
        .size           $_Z7dkernelPiS_Pfi$__internal_accurate_pow,(.L_x_9 - $_Z7dkernelPiS_Pfi$__internal_accurate_pow)
$_Z7dkernelPiS_Pfi$__internal_accurate_pow:
[----:B------:R-:W-:Y:S01]  /*0740*/  ISETP.GT.U32.AND P0, PT, R27, 0xfffff, PT ;  /* 0x000fffff1b00780c */ /* 0x000fe20003f04070 */
[----:B------:R-:W-:Y:S01]  /*0750*/  IMAD.MOV.U32 R8, RZ, RZ, R27 ;  /* 0x000000ffff087224 */ /* 0x000fe200078e001b */
[----:B------:R-:W-:Y:S01]  /*0760*/  MOV R12, 0x41ad3b5a ;  /* 0x41ad3b5a000c7802 */ /* 0x000fe20000000f00 */
[----:B------:R-:W-:Y:S01]  /*0770*/  IMAD.MOV.U32 R16, RZ, RZ, R26 ;  /* 0x000000ffff107224 */ /* 0x000fe200078e001a */
[----:B------:R-:W-:Y:S01]  /*0780*/  UMOV UR6, 0x7d2cafe2 ;  /* 0x7d2cafe200067882 */ /* 0x000fe20000000000 */
[----:B------:R-:W-:Y:S01]  /*0790*/  IMAD.MOV.U32 R20, RZ, RZ, RZ ;  /* 0x000000ffff147224 */ /* 0x000fe200078e00ff */
[----:B------:R-:W-:Y:S01]  /*07a0*/  UMOV UR7, 0x3eb0f5ff ;  /* 0x3eb0f5ff00077882 */ /* 0x000fe20000000000 */
[----:B------:R-:W-:Y:S01]  /*07b0*/  IMAD.MOV.U32 R13, RZ, RZ, 0x3ed0f5d2 ;  /* 0x3ed0f5d2ff0d7424 */ /* 0x000fe200078e00ff */
[----:B------:R-:W-:Y:S01]  /*07c0*/  UMOV UR8, 0x3b39803f ;  /* 0x3b39803f00087882 */ /* 0x000fe20000000000 */
[----:B------:R-:W-:-:S04]  /*07d0*/  UMOV UR9, 0x3c7abc9e ;  /* 0x3c7abc9e00097882 */ /* 0x000fc80000000000 */
[----:B------:R-:W-:Y:S01]  /*07e0*/  @!P0 DMUL R6, R26, 1.80143985094819840000e+16 ;  /* 0x435000001a068828 */ /* 0x000fe20000000000 */
[----:B------:R-:W-:-:S09]  /*07f0*/  SHF.R.U32.HI R27, RZ, 0x14, R27 ;  /* 0x00000014ff1b7819 */ /* 0x000fd2000001161b */
[----:B------:R-:W-:Y:S01]  /*0800*/  @!P0 MOV R8, R7 ;  /* 0x0000000700088202 */ /* 0x000fe20000000f00 */
[----:B------:R-:W-:Y:S01]  /*0810*/  @!P0 IMAD.MOV.U32 R16, RZ, RZ, R6 ;  /* 0x000000ffff108224 */ /* 0x000fe200078e0006 */
[----:B------:R-:W-:Y:S02]  /*0820*/  @!P0 LEA.HI R27, R7, 0xffffffca, RZ, 0xc ;  /* 0xffffffca071b8811 */ /* 0x000fe400078f60ff */
[----:B------:R-:W-:-:S03]  /*0830*/  LOP3.LUT R8, R8, 0x800fffff, RZ, 0xc0, !PT ;  /* 0x800fffff08087812 */ /* 0x000fc600078ec0ff */
[----:B------:R-:W-:Y:S01]  /*0840*/  VIADD R6, R27, 0xfffffc01 ;  /* 0xfffffc011b067836 */ /* 0x000fe20000000000 */
[----:B------:R-:W-:-:S04]  /*0850*/  LOP3.LUT R17, R8, 0x3ff00000, RZ, 0xfc, !PT ;  /* 0x3ff0000008117812 */ /* 0x000fc800078efcff */
[----:B------:R-:W-:-:S13]  /*0860*/  ISETP.GE.U32.AND P1, PT, R17, 0x3ff6a09f, PT ;  /* 0x3ff6a09f1100780c */ /* 0x000fda0003f26070 */
[----:B------:R-:W-:Y:S01]  /*0870*/  @P1 IADD3 R9, PT, PT, R17, -0x100000, RZ ;  /* 0xfff0000011091810 */ /* 0x000fe20007ffe0ff */
[----:B------:R-:W-:-:S04]  /*0880*/  @P1 VIADD R6, R27, 0xfffffc02 ;  /* 0xfffffc021b061836 */ /* 0x000fc80000000000 */
[----:B------:R-:W-:-:S06]  /*0890*/  @P1 IMAD.MOV.U32 R17, RZ, RZ, R9 ;  /* 0x000000ffff111224 */ /* 0x000fcc00078e0009 */
[C---:B------:R-:W-:Y:S02]  /*08a0*/  DADD R10, R16.reuse, 1 ;  /* 0x3ff00000100a7429 */ /* 0x040fe40000000000 */
[----:B------:R-:W-:-:S04]  /*08b0*/  DADD R16, R16, -1 ;  /* 0xbff0000010107429 */ /* 0x000fc80000000000 */
[----:B------:R-:W0:Y:S02]  /*08c0*/  MUFU.RCP64H R21, R11 ;  /* 0x0000000b00157308 */ /* 0x000e240000001800 */
[----:B0-----:R-:W-:-:S08]  /*08d0*/  DFMA R8, -R10, R20, 1 ;  /* 0x3ff000000a08742b */ /* 0x001fd00000000114 */
[----:B------:R-:W-:-:S08]  /*08e0*/  DFMA R8, R8, R8, R8 ;  /* 0x000000080808722b */ /* 0x000fd00000000008 */
[----:B------:R-:W-:-:S08]  /*08f0*/  DFMA R20, R20, R8, R20 ;  /* 0x000000081414722b */ /* 0x000fd00000000014 */
[----:B------:R-:W-:-:S08]  /*0900*/  DMUL R8, R16, R20 ;  /* 0x0000001410087228 */ /* 0x000fd00000000000 */
[----:B------:R-:W-:-:S08]  /*0910*/  DFMA R8, R16, R20, R8 ;  /* 0x000000141008722b */ /* 0x000fd00000000008 */
[CC--:B------:R-:W-:Y:S02]  /*0920*/  DMUL R18, R8.reuse, R8.reuse ;  /* 0x0000000808127228 */ /* 0x0c0fe40000000000 */
[----:B------:R-:W-:-:S06]  /*0930*/  DMUL R24, R8, R8 ;  /* 0x0000000808187228 */ /* 0x000fcc0000000000 */
[----:B------:R-:W-:Y:S01]  /*0940*/  DFMA R10, R18, UR6, R12 ;  /* 0x00000006120a7c2b */ /* 0x000fe2000800000c */
[----:B------:R-:W-:Y:S01]  /*0950*/  UMOV UR6, 0x75488a3f ;  /* 0x75488a3f00067882 */ /* 0x000fe20000000000 */
[----:B------:R-:W-:Y:S01]  /*0960*/  UMOV UR7, 0x3ef3b20a ;  /* 0x3ef3b20a00077882 */ /* 0x000fe20000000000 */
[----:B------:R-:W-:-:S05]  /*0970*/  DADD R12, R16, -R8 ;  /* 0x00000000100c7229 */ /* 0x000fca0000000808 */
[----:B------:R-:W-:Y:S01]  /*0980*/  DFMA R10, R18, R10, UR6 ;  /* 0x00000006120a7e2b */ /* 0x000fe2000800000a */
[----:B------:R-:W-:Y:S01]  /*0990*/  UMOV UR6, 0xe4faecd5 ;  /* 0xe4faecd500067882 */ /* 0x000fe20000000000 */
[----:B------:R-:W-:Y:S01]  /*09a0*/  UMOV UR7, 0x3f1745cd ;  /* 0x3f1745cd00077882 */ /* 0x000fe20000000000 */
[----:B------:R-:W-:-:S05]  /*09b0*/  DADD R12, R12, R12 ;  /* 0x000000000c0c7229 */ /* 0x000fca000000000c */
[----:B------:R-:W-:Y:S01]  /*09c0*/  DFMA R10, R18, R10, UR6 ;  /* 0x00000006120a7e2b */ /* 0x000fe2000800000a */
[----:B------:R-:W-:Y:S01]  /*09d0*/  UMOV UR6, 0x258a578b ;  /* 0x258a578b00067882 */ /* 0x000fe20000000000 */
[----:B------:R-:W-:Y:S01]  /*09e0*/  UMOV UR7, 0x3f3c71c7 ;  /* 0x3f3c71c700077882 */ /* 0x000fe20000000000 */
[----:B------:R-:W-:-:S05]  /*09f0*/  DFMA R12, R16, -R8, R12 ;  /* 0x80000008100c722b */ /* 0x000fca000000000c */
[----:B------:R-:W-:Y:S01]  /*0a00*/  DFMA R10, R18, R10, UR6 ;  /* 0x00000006120a7e2b */ /* 0x000fe2000800000a */
[----:B------:R-:W-:Y:S01]  /*0a10*/  UMOV UR6, 0x9242b910 ;  /* 0x9242b91000067882 */ /* 0x000fe20000000000 */
[----:B------:R-:W-:Y:S01]  /*0a20*/  UMOV UR7, 0x3f624924 ;  /* 0x3f62492400077882 */ /* 0x000fe20000000000 */
[----:B------:R-:W-:Y:S02]  /*0a30*/  DMUL R12, R20, R12 ;  /* 0x0000000c140c7228 */ /* 0x000fe40000000000 */
[----:B------:R-:W-:-:S03]  /*0a40*/  DFMA R20, R8, R8, -R24 ;  /* 0x000000080814722b */ /* 0x000fc60000000818 */
[----:B------:R-:W-:Y:S01]  /*0a50*/  DFMA R14, R18, R10, UR6 ;  /* 0x00000006120e7e2b */ /* 0x000fe2000800000a */
[----:B------:R-:W-:Y:S01]  /*0a60*/  UMOV UR6, 0x99999dfb ;  /* 0x99999dfb00067882 */ /* 0x000fe20000000000 */
[----:B------:R-:W-:-:S06]  /*0a70*/  UMOV UR7, 0x3f899999 ;  /* 0x3f89999900077882 */ /* 0x000fcc0000000000 */
[----:B------:R-:W-:Y:S01]  /*0a80*/  DFMA R14, R18, R14, UR6 ;  /* 0x00000006120e7e2b */ /* 0x000fe2000800000e */
[----:B------:R-:W-:Y:S01]  /*0a90*/  UMOV UR6, 0x55555555 ;  /* 0x5555555500067882 */ /* 0x000fe20000000000 */
[----:B------:R-:W-:-:S06]  /*0aa0*/  UMOV UR7, 0x3fb55555 ;  /* 0x3fb5555500077882 */ /* 0x000fcc0000000000 */
[----:B------:R-:W-:-:S08]  /*0ab0*/  DFMA R10, R18, R14, UR6 ;  /* 0x00000006120a7e2b */ /* 0x000fd0000800000e */
[----:B------:R-:W-:Y:S01]  /*0ac0*/  DADD R16, -R10, UR6 ;  /* 0x000000060a107e29 */ /* 0x000fe20008000100 */
[----:B------:R-:W-:Y:S01]  /*0ad0*/  UMOV UR6, 0xb9e7b0 ;  /* 0x00b9e7b000067882 */ /* 0x000fe20000000000 */
[----:B------:R-:W-:-:S06]  /*0ae0*/  UMOV UR7, 0x3c46a4cb ;  /* 0x3c46a4cb00077882 */ /* 0x000fcc0000000000 */
[----:B------:R-:W-:Y:S02]  /*0af0*/  DFMA R16, R18, R14, R16 ;  /* 0x0000000e1210722b */ /* 0x000fe40000000010 */
[----:B------:R-:W-:Y:S01]  /*0b00*/  DMUL R14, R8, R24 ;  /* 0x00000018080e7228 */ /* 0x000fe20000000000 */
[----:B------:R-:W-:Y:S01]  /*0b10*/  VIADD R19, R13, 0x100000 ;  /* 0x001000000d137836 */ /* 0x000fe20000000000 */
[----:B------:R-:W-:-:S04]  /*0b20*/  MOV R18, R12 ;  /* 0x0000000c00127202 */ /* 0x000fc80000000f00 */
[----:B------:R-:W-:Y:S01]  /*0b30*/  DADD R16, R16, -UR6 ;  /* 0x8000000610107e29 */ /* 0x000fe20008000000 */
[----:B------:R-:W-:Y:S01]  /*0b40*/  UMOV UR6, 0x80000000 ;  /* 0x8000000000067882 */ /* 0x000fe20000000000 */
[C---:B------:R-:W-:Y:S01]  /*0b50*/  DFMA R22, R8.reuse, R24, -R14 ;  /* 0x000000180816722b */ /* 0x040fe2000000080e */
[----:B------:R-:W-:Y:S01]  /*0b60*/  UMOV UR7, 0x43300000 ;  /* 0x4330000000077882 */ /* 0x000fe20000000000 */
[----:B------:R-:W-:-:S04]  /*0b70*/  DFMA R18, R8, R18, R20 ;  /* 0x000000120812722b */ /* 0x000fc80000000014 */
[----:B------:R-:W-:Y:S02]  /*0b80*/  DADD R20, R10, R16 ;  /* 0x000000000a147229 */ /* 0x000fe40000000010 */
[----:B------:R-:W-:-:S06]  /*0b90*/  DFMA R22, R12, R24, R22 ;  /* 0x000000180c16722b */ /* 0x000fcc0000000016 */
[----:B------:R-:W-:Y:S02]  /*0ba0*/  DMUL R24, R20, R14 ;  /* 0x0000000e14187228 */ /* 0x000fe40000000000 */
[----:B------:R-:W-:Y:S02]  /*0bb0*/  DFMA R18, R8, R18, R22 ;  /* 0x000000120812722b */ /* 0x000fe40000000016 */
[----:B------:R-:W-:-:S04]  /*0bc0*/  DADD R22, R10, -R20 ;  /* 0x000000000a167229 */ /* 0x000fc80000000814 */
[----:B------:R-:W-:-:S04]  /*0bd0*/  DFMA R10, R20, R14, -R24 ;  /* 0x0000000e140a722b */ /* 0x000fc80000000818 */
[----:B------:R-:W-:-:S04]  /*0be0*/  DADD R22, R16, R22 ;  /* 0x0000000010167229 */ /* 0x000fc80000000016 */
[----:B------:R-:W-:-:S08]  /*0bf0*/  DFMA R10, R20, R18, R10 ;  /* 0x00000012140a722b */ /* 0x000fd0000000000a */
[----:B------:R-:W-:-:S08]  /*0c00*/  DFMA R22, R22, R14, R10 ;  /* 0x0000000e1616722b */ /* 0x000fd0000000000a */
[----:B------:R-:W-:-:S08]  /*0c10*/  DADD R10, R24, R22 ;  /* 0x00000000180a7229 */ /* 0x000fd00000000016 */
[--C-:B------:R-:W-:Y:S02]  /*0c20*/  DADD R14, R8, R10.reuse ;  /* 0x00000000080e7229 */ /* 0x100fe4000000000a */
[----:B------:R-:W-:-:S06]  /*0c30*/  DADD R24, R24, -R10 ;  /* 0x0000000018187229 */ /* 0x000fcc000000080a */
[----:B------:R-:W-:Y:S02]  /*0c40*/  DADD R8, R8, -R14 ;  /* 0x0000000008087229 */ /* 0x000fe4000000080e */
[----:B------:R-:W-:-:S06]  /*0c50*/  DADD R24, R22, R24 ;  /* 0x0000000016187229 */ /* 0x000fcc0000000018 */
[----:B------:R-:W-:-:S08]  /*0c60*/  DADD R8, R10, R8 ;  /* 0x000000000a087229 */ /* 0x000fd00000000008 */
[----:B------:R-:W-:-:S08]  /*0c70*/  DADD R8, R24, R8 ;  /* 0x0000000018087229 */ /* 0x000fd00000000008 */
[----:B------:R-:W-:Y:S01]  /*0c80*/  DADD R12, R12, R8 ;  /* 0x000000000c0c7229 */ /* 0x000fe20000000008 */
[----:B------:R-:W-:Y:S01]  /*0c90*/  HFMA2 R9, -RZ, RZ, 3.59375, 0 ;  /* 0x43300000ff097431 */ /* 0x000fe200000001ff */
[----:B------:R-:W-:-:S06]  /*0ca0*/  LOP3.LUT R8, R6, 0x80000000, RZ, 0x3c, !PT ;  /* 0x8000000006087812 */ /* 0x000fcc00078e3cff */
[----:B------:R-:W-:Y:S02]  /*0cb0*/  DADD R10, R14, R12 ;  /* 0x000000000e0a7229 */ /* 0x000fe4000000000c */
[----:B------:R-:W-:Y:S01]  /*0cc0*/  DADD R8, R8, -UR6 ;  /* 0x8000000608087e29 */ /* 0x000fe20008000000 */
[----:B------:R-:W-:Y:S01]  /*0cd0*/  UMOV UR6, 0xfefa39ef ;  /* 0xfefa39ef00067882 */ /* 0x000fe20000000000 */
[----:B------:R-:W-:-:S04]  /*0ce0*/  UMOV UR7, 0x3fe62e42 ;  /* 0x3fe62e4200077882 */ /* 0x000fc80000000000 */
[--C-:B------:R-:W-:Y:S02]  /*0cf0*/  DADD R14, R14, -R10.reuse ;  /* 0x000000000e0e7229 */ /* 0x100fe4000000080a */
[----:B------:R-:W-:-:S06]  /*0d00*/  DFMA R6, R8, UR6, R10 ;  /* 0x0000000608067c2b */ /* 0x000fcc000800000a */
[----:B------:R-:W-:Y:S02]  /*0d10*/  DADD R14, R12, R14 ;  /* 0x000000000c0e7229 */ /* 0x000fe4000000000e */
[----:B------:R-:W-:-:S08]  /*0d20*/  DFMA R16, R8, -UR6, R6 ;  /* 0x8000000608107c2b */ /* 0x000fd00008000006 */
[----:B------:R-:W-:-:S08]  /*0d30*/  DADD R16, -R10, R16 ;  /* 0x000000000a107229 */ /* 0x000fd00000000110 */
[----:B------:R-:W-:-:S08]  /*0d40*/  DADD R14, R14, -R16 ;  /* 0x000000000e0e7229 */ /* 0x000fd00000000810 */
[----:B------:R-:W-:-:S08]  /*0d50*/  DFMA R14, R8, UR8, R14 ;  /* 0x00000008080e7c2b */ /* 0x000fd0000800000e */
[----:B------:R-:W-:-:S08]  /*0d60*/  DADD R8, R6, R14 ;  /* 0x0000000006087229 */ /* 0x000fd0000000000e */
[----:B------:R-:W-:Y:S02]  /*0d70*/  DADD R6, R6, -R8 ;  /* 0x0000000006067229 */ /* 0x000fe40000000808 */
[----:B------:R-:W-:-:S06]  /*0d80*/  DMUL R10, R8, 2 ;  /* 0x40000000080a7828 */ /* 0x000fcc0000000000 */
[----:B------:R-:W-:Y:S02]  /*0d90*/  DADD R14, R14, R6 ;  /* 0x000000000e0e7229 */ /* 0x000fe40000000006 */
[----:B------:R-:W-:Y:S01]  /*0da0*/  DFMA R8, R8, 2, -R10 ;  /* 0x400000000808782b */ /* 0x000fe2000000080a */
[----:B------:R-:W-:Y:S02]  /*0db0*/  IMAD.MOV.U32 R6, RZ, RZ, 0x652b82fe ;  /* 0x652b82feff067424 */ /* 0x000fe400078e00ff */
[----:B------:R-:W-:-:S05]  /*0dc0*/  IMAD.MOV.U32 R7, RZ, RZ, 0x3ff71547 ;  /* 0x3ff71547ff077424 */ /* 0x000fca00078e00ff */
[----:B------:R-:W-:-:S08]  /*0dd0*/  DFMA R14, R14, 2, R8 ;  /* 0x400000000e0e782b */ /* 0x000fd00000000008 */
[----:B------:R-:W-:-:S08]  /*0de0*/  DADD R8, R10, R14 ;  /* 0x000000000a087229 */ /* 0x000fd0000000000e */
[----:B------:R-:W-:Y:S02]  /*0df0*/  DFMA R6, R8, R6, 6.75539944105574400000e+15 ;  /* 0x433800000806742b */ /* 0x000fe40000000006 */
[----:B------:R-:W-:Y:S01]  /*0e00*/  FSETP.GEU.AND P0, PT, |R9|, 4.1917929649353027344, PT ;  /* 0x4086232b0900780b */ /* 0x000fe20003f0e200 */
[----:B------:R-:W-:-:S05]  /*0e10*/  DADD R10, R10, -R8 ;  /* 0x000000000a0a7229 */ /* 0x000fca0000000808 */
[----:B------:R-:W-:-:S03]  /*0e20*/  DADD R12, R6, -6.75539944105574400000e+15 ;  /* 0xc3380000060c7429 */ /* 0x000fc60000000000 */
[----:B------:R-:W-:-:S05]  /*0e30*/  DADD R14, R14, R10 ;  /* 0x000000000e0e7229 */ /* 0x000fca000000000a */
[----:B------:R-:W-:Y:S01]  /*0e40*/  DFMA R16, R12, -UR6, R8 ;  /* 0x800000060c107c2b */ /* 0x000fe20008000008 */
[----:B------:R-:W-:Y:S01]  /*0e50*/  UMOV UR6, 0x3b39803f ;  /* 0x3b39803f00067882 */ /* 0x000fe20000000000 */
[----:B------:R-:W-:-:S06]  /*0e60*/  UMOV UR7, 0x3c7abc9e ;  /* 0x3c7abc9e00077882 */ /* 0x000fcc0000000000 */
[----:B------:R-:W-:Y:S01]  /*0e70*/  DFMA R12, R12, -UR6, R16 ;  /* 0x800000060c0c7c2b */ /* 0x000fe20008000010 */
[----:B------:R-:W-:Y:S01]  /*0e80*/  UMOV UR6, 0x69ce2bdf ;  /* 0x69ce2bdf00067882 */ /* 0x000fe20000000000 */
[----:B------:R-:W-:Y:S01]  /*0e90*/  MOV R16, 0xfca213ea ;  /* 0xfca213ea00107802 */ /* 0x000fe20000000f00 */
[----:B------:R-:W-:Y:S01]  /*0ea0*/  IMAD.MOV.U32 R17, RZ, RZ, 0x3e928af3 ;  /* 0x3e928af3ff117424 */ /* 0x000fe200078e00ff */
[----:B------:R-:W-:-:S05]  /*0eb0*/  UMOV UR7, 0x3e5ade15 ;  /* 0x3e5ade1500077882 */ /* 0x000fca0000000000 */
[----:B------:R-:W-:Y:S01]  /*0ec0*/  DFMA R16, R12, UR6, R16 ;  /* 0x000000060c107c2b */ /* 0x000fe20008000010 */
[----:B------:R-:W-:Y:S01]  /*0ed0*/  UMOV UR6, 0x62401315 ;  /* 0x6240131500067882 */ /* 0x000fe20000000000 */
[----:B------:R-:W-:-:S06]  /*0ee0*/  UMOV UR7, 0x3ec71dee ;  /* 0x3ec71dee00077882 */ /* 0x000fcc0000000000 */
[----:B------:R-:W-:Y:S01]  /*0ef0*/  DFMA R16, R12, R16, UR6 ;  /* 0x000000060c107e2b */ /* 0x000fe20008000010 */
        /* <DEDUP_REMOVED lines=20> */
[----:B------:R-:W-:-:S08]  /*1040*/  DFMA R16, R12, R16, UR6 ;  /* 0x000000060c107e2b */ /* 0x000fd00008000010 */
[----:B------:R-:W-:-:S08]  /*1050*/  DFMA R16, R12, R16, 1 ;  /* 0x3ff000000c10742b */ /* 0x000fd00000000010 */
[----:B------:R-:W-:-:S10]  /*1060*/  DFMA R12, R12, R16, 1 ;  /* 0x3ff000000c0c742b */ /* 0x000fd40000000010 */
[----:B------:R-:W-:Y:S01]  /*1070*/  IMAD R11, R6, 0x100000, R13 ;  /* 0x00100000060b7824 */ /* 0x000fe200078e020d */
[----:B------:R-:W-:Y:S01]  /*1080*/  MOV R10, R12 ;  /* 0x0000000c000a7202 */ /* 0x000fe20000000f00 */
[----:B------:R-:W-:Y:S06]  /*1090*/  @!P0 BRA `(.L_x_6) ;  /* 0x0000000000308947 */ /* 0x000fec0003800000 */
[----:B------:R-:W-:Y:S01]  /*10a0*/  FSETP.GEU.AND P1, PT, |R9|, 4.2275390625, PT ;  /* 0x408748000900780b */ /* 0x000fe20003f2e200 */
[C---:B------:R-:W-:Y:S02]  /*10b0*/  DADD R10, R8.reuse, +INF ;  /* 0x7ff00000080a7429 */ /* 0x040fe40000000000 */
[----:B------:R-:W-:-:S08]  /*10c0*/  DSETP.GEU.AND P0, PT, R8, RZ, PT ;  /* 0x000000ff0800722a */ /* 0x000fd00003f0e000 */
[----:B------:R-:W-:Y:S02]  /*10d0*/  FSEL R10, R10, RZ, P0 ;  /* 0x000000ff0a0a7208 */ /* 0x000fe40000000000 */
[----:B------:R-:W-:Y:S02]  /*10e0*/  @!P1 LEA.HI R7, R6, R6, RZ, 0x1 ;  /* 0x0000000606079211 */ /* 0x000fe400078f08ff */
[----:B------:R-:W-:Y:S02]  /*10f0*/  FSEL R11, R11, RZ, P0 ;  /* 0x000000ff0b0b7208 */ /* 0x000fe40000000000 */
[----:B------:R-:W-:-:S05]  /*1100*/  @!P1 SHF.R.S32.HI R7, RZ, 0x1, R7 ;  /* 0x00000001ff079819 */ /* 0x000fca0000011407 */
[----:B------:R-:W-:Y:S02]  /*1110*/  @!P1 IMAD.IADD R6, R6, 0x1, -R7 ;  /* 0x0000000106069824 */ /* 0x000fe400078e0a07 */
[----:B------:R-:W-:-:S03]  /*1120*/  @!P1 IMAD R13, R7, 0x100000, R13 ;  /* 0x00100000070d9824 */ /* 0x000fc600078e020d */
[----:B------:R-:W-:Y:S02]  /*1130*/  @!P1 LEA R7, R6, 0x3ff00000, 0x14 ;  /* 0x3ff0000006079811 */ /* 0x000fe400078ea0ff */
[----:B------:R-:W-:-:S06]  /*1140*/  @!P1 MOV R6, RZ ;  /* 0x000000ff00069202 */ /* 0x000fcc0000000f00 */
[----:B------:R-:W-:-:S11]  /*1150*/  @!P1 DMUL R10, R12, R6 ;  /* 0x000000060c0a9228 */ /* 0x000fd60000000000 */
.L_x_6:
[----:B------:R-:W-:Y:S01]  /*1160*/  DFMA R14, R14, R10, R10 ;  /* 0x0000000a0e0e722b */ /* 0x000fe2000000000a */
[----:B------:R-:W-:Y:S01]  /*1170*/  IMAD.MOV.U32 R6, RZ, RZ, R0 ;  /* 0x000000ffff067224 */ /* 0x000fe200078e0000 */
[----:B------:R-:W-:Y:S01]  /*1180*/  DSETP.NEU.AND P0, PT, |R10|, +INF , PT ;  /* 0x7ff000000a00742a */ /* 0x000fe20003f0d200 */
[----:B------:R-:W-:-:S07]  /*1190*/  MOV R7, 0x0 ;  /* 0x0000000000077802 */ /* 0x000fce0000000f00 */
[----:B------:R-:W-:Y:S02]  /*11a0*/  FSEL R8, R10, R14, !P0 ;  /* 0x0000000e0a087208 */ /* 0x000fe40004000000 */
[----:B------:R-:W-:Y:S01]  /*11b0*/  FSEL R9, R11, R15, !P0 ;  /* 0x0000000f0b097208 */ /* 0x000fe20004000000 */
[----:B------:R-:W-:Y:S06]  /*11c0*/  RET.REL.NODEC R6 `(_Z7dkernelPiS_Pfi) ;  /* 0xffffffec068c7950 */ /* 0x000fec0003c3ffff */
.L_x_7:
[----:B------:R-:W-:-:S00]  /*11d0*/  BRA `(.L_x_7) ;  /* 0xfffffffc00fc7947 */ /* 0x000fc0000383ffff */
[----:B------:R-:W-:-:S00]  /*11e0*/  NOP ;  /* 0x0000000000007918 */ /* 0x000fc00000000000 */
        /* <DEDUP_REMOVED lines=9> */
.L_x_9:


//--------------------- .nv.shared.reserved.0     --------------------------
	.section	.nv.shared.reserved.0,"aw",@nobits
	.weak		__nv_reservedSMEM_offset_0_alias
	.size		__nv_reservedSMEM_offset_0_alias, 0, 64
	.other		__nv_reservedSMEM_offset_0_alias,@"STO_CUDA_RESERVED_SHARED STV_DEFAULT"
__nv_reservedSMEM_offset_0_alias:
	.zero		0
	.zero		64


//--------------------- .nv.constant0._Z7dkernelPiS_Pfi --------------------------
	.section	.nv.constant0._Z7dkernelPiS_Pfi,"a",@progbits
	.sectionflags	@""
	.align	4
.nv.constant0._Z7dkernelPiS_Pfi:
	.zero		924


//--------------------- SYMBOLS --------------------------

	.type		.nv.reservedSmem.offset0,@object
	.size		.nv.reservedSmem.offset0,0x4
